//
// Generated by NVIDIA NVVM Compiler
//
// Compiler Build ID: CL-36424714
// Cuda compilation tools, release 13.0, V13.0.88
// Based on NVVM 20.0.0
//

.version 9.0
.target sm_100
.address_size 64

	// .globl	_Z22matrix_mul_part_globaliiiPi
.const .align 4 .b8 d_A_const[16384];
.const .align 4 .b8 d_B_const[16384];

.visible .entry _Z22matrix_mul_part_globaliiiPi(
	.param .u32 _Z22matrix_mul_part_globaliiiPi_param_0,
	.param .u32 _Z22matrix_mul_part_globaliiiPi_param_1,
	.param .u32 _Z22matrix_mul_part_globaliiiPi_param_2,
	.param .u64 .ptr .align 1 _Z22matrix_mul_part_globaliiiPi_param_3
)
{
	.reg .pred 	%p<13>;
	.reg .b32 	%r<109>;
	.reg .b64 	%rd<57>;

	ld.param.u32 	%r30, [_Z22matrix_mul_part_globaliiiPi_param_0];
	ld.param.u32 	%r32, [_Z22matrix_mul_part_globaliiiPi_param_1];
	ld.param.u32 	%r33, [_Z22matrix_mul_part_globaliiiPi_param_2];
	ld.param.u64 	%rd4, [_Z22matrix_mul_part_globaliiiPi_param_3];
	mov.u32 	%r34, %ctaid.x;
	mov.u32 	%r35, %ctaid.y;
	mov.u32 	%r36, %tid.x;
	mov.u32 	%r37, %tid.y;
	shl.b32 	%r38, %r34, 4;
	add.s32 	%r39, %r38, %r36;
	shl.b32 	%r40, %r35, 4;
	add.s32 	%r2, %r40, %r37;
	setp.ge.s32 	%p1, %r2, %r32;
	setp.ge.s32 	%p2, %r39, %r33;
	or.pred  	%p3, %p1, %p2;
	@%p3 bra 	$L__BB0_14;
	setp.lt.s32 	%p4, %r30, 1;
	mov.b32 	%r108, 0;
	@%p4 bra 	$L__BB0_13;
	mul.lo.s32 	%r3, %r2, %r30;
	and.b32  	%r4, %r30, 7;
	setp.lt.u32 	%p5, %r30, 8;
	mov.b32 	%r103, 0;
	mov.u32 	%r108, %r103;
	@%p5 bra 	$L__BB0_5;
	and.b32  	%r103, %r30, 2147483640;
	neg.s32 	%r97, %r103;
	shl.b32 	%r7, %r33, 3;
	mul.wide.u32 	%rd5, %r3, 4;
	mov.u64 	%rd6, d_A_const;
	add.s64 	%rd7, %rd5, %rd6;
	add.s64 	%rd56, %rd7, 16;
	mov.b32 	%r108, 0;
	mov.u64 	%rd9, d_B_const;
	mul.wide.s32 	%rd11, %r33, 4;
	mov.u32 	%r96, %r39;
$L__BB0_4:
	.pragma "nounroll";
	ld.const.u32 	%r45, [%rd56+-16];
	mul.wide.s32 	%rd8, %r96, 4;
	add.s64 	%rd10, %rd9, %rd8;
	ld.const.u32 	%r46, [%rd10];
	mad.lo.s32 	%r47, %r46, %r45, %r108;
	ld.const.u32 	%r48, [%rd56+-12];
	add.s64 	%rd12, %rd10, %rd11;
	ld.const.u32 	%r49, [%rd12];
	mad.lo.s32 	%r50, %r49, %r48, %r47;
	ld.const.u32 	%r51, [%rd56+-8];
	add.s64 	%rd13, %rd12, %rd11;
	ld.const.u32 	%r52, [%rd13];
	mad.lo.s32 	%r53, %r52, %r51, %r50;
	ld.const.u32 	%r54, [%rd56+-4];
	add.s64 	%rd14, %rd13, %rd11;
	ld.const.u32 	%r55, [%rd14];
	mad.lo.s32 	%r56, %r55, %r54, %r53;
	ld.const.u32 	%r57, [%rd56];
	add.s64 	%rd15, %rd14, %rd11;
	ld.const.u32 	%r58, [%rd15];
	mad.lo.s32 	%r59, %r58, %r57, %r56;
	ld.const.u32 	%r60, [%rd56+4];
	add.s64 	%rd16, %rd15, %rd11;
	ld.const.u32 	%r61, [%rd16];
	mad.lo.s32 	%r62, %r61, %r60, %r59;
	ld.const.u32 	%r63, [%rd56+8];
	add.s64 	%rd17, %rd16, %rd11;
	ld.const.u32 	%r64, [%rd17];
	mad.lo.s32 	%r65, %r64, %r63, %r62;
	ld.const.u32 	%r66, [%rd56+12];
	add.s64 	%rd18, %rd17, %rd11;
	ld.const.u32 	%r67, [%rd18];
	mad.lo.s32 	%r108, %r67, %r66, %r65;
	add.s32 	%r97, %r97, 8;
	add.s32 	%r96, %r96, %r7;
	add.s64 	%rd56, %rd56, 32;
	setp.ne.s32 	%p6, %r97, 0;
	@%p6 bra 	$L__BB0_4;
$L__BB0_5:
	setp.eq.s32 	%p7, %r4, 0;
	@%p7 bra 	$L__BB0_13;
	and.b32  	%r17, %r30, 3;
	setp.lt.u32 	%p8, %r4, 4;
	@%p8 bra 	$L__BB0_8;
	add.s32 	%r69, %r103, %r3;
	mul.wide.u32 	%rd19, %r69, 4;
	mov.u64 	%rd20, d_A_const;
	add.s64 	%rd21, %rd20, %rd19;
	ld.const.u32 	%r70, [%rd21];
	mad.lo.s32 	%r71, %r103, %r33, %r39;
	mul.wide.s32 	%rd22, %r71, 4;
	mov.u64 	%rd23, d_B_const;
	add.s64 	%rd24, %rd23, %rd22;
	ld.const.u32 	%r72, [%rd24];
	mad.lo.s32 	%r73, %r72, %r70, %r108;
	cvt.u64.u32 	%rd25, %r3;
	cvt.u64.u32 	%rd26, %r103;
	add.s64 	%rd27, %rd26, %rd25;
	shl.b64 	%rd28, %rd27, 2;
	add.s64 	%rd29, %rd20, %rd28;
	ld.const.u32 	%r74, [%rd29+4];
	mul.wide.s32 	%rd30, %r33, 4;
	add.s64 	%rd31, %rd24, %rd30;
	ld.const.u32 	%r75, [%rd31];
	mad.lo.s32 	%r76, %r75, %r74, %r73;
	ld.const.u32 	%r77, [%rd29+8];
	add.s64 	%rd32, %rd31, %rd30;
	ld.const.u32 	%r78, [%rd32];
	mad.lo.s32 	%r79, %r78, %r77, %r76;
	ld.const.u32 	%r80, [%rd29+12];
	add.s64 	%rd33, %rd32, %rd30;
	ld.const.u32 	%r81, [%rd33];
	mad.lo.s32 	%r108, %r81, %r80, %r79;
	add.s32 	%r103, %r103, 4;
$L__BB0_8:
	setp.eq.s32 	%p9, %r17, 0;
	@%p9 bra 	$L__BB0_13;
	setp.eq.s32 	%p10, %r17, 1;
	@%p10 bra 	$L__BB0_11;
	add.s32 	%r83, %r103, %r3;
	mul.wide.u32 	%rd34, %r83, 4;
	mov.u64 	%rd35, d_A_const;
	add.s64 	%rd36, %rd35, %rd34;
	ld.const.u32 	%r84, [%rd36];
	mad.lo.s32 	%r85, %r103, %r33, %r39;
	mul.wide.s32 	%rd37, %r85, 4;
	mov.u64 	%rd38, d_B_const;
	add.s64 	%rd39, %rd38, %rd37;
	ld.const.u32 	%r86, [%rd39];
	mad.lo.s32 	%r87, %r86, %r84, %r108;
	cvt.u64.u32 	%rd40, %r3;
	cvt.u64.u32 	%rd41, %r103;
	add.s64 	%rd42, %rd41, %rd40;
	shl.b64 	%rd43, %rd42, 2;
	add.s64 	%rd44, %rd35, %rd43;
	ld.const.u32 	%r88, [%rd44+4];
	mul.wide.s32 	%rd45, %r33, 4;
	add.s64 	%rd46, %rd39, %rd45;
	ld.const.u32 	%r89, [%rd46];
	mad.lo.s32 	%r108, %r89, %r88, %r87;
	add.s32 	%r103, %r103, 2;
$L__BB0_11:
	and.b32  	%r90, %r30, 1;
	setp.eq.b32 	%p11, %r90, 1;
	not.pred 	%p12, %p11;
	@%p12 bra 	$L__BB0_13;
	add.s32 	%r91, %r103, %r3;
	mul.wide.u32 	%rd47, %r91, 4;
	mov.u64 	%rd48, d_A_const;
	add.s64 	%rd49, %rd48, %rd47;
	ld.const.u32 	%r92, [%rd49];
	mad.lo.s32 	%r93, %r103, %r33, %r39;
	mul.wide.s32 	%rd50, %r93, 4;
	mov.u64 	%rd51, d_B_const;
	add.s64 	%rd52, %rd51, %rd50;
	ld.const.u32 	%r94, [%rd52];
	mad.lo.s32 	%r108, %r94, %r92, %r108;
$L__BB0_13:
	mad.lo.s32 	%r95, %r33, %r2, %r39;
	cvta.to.global.u64 	%rd53, %rd4;
	mul.wide.u32 	%rd54, %r95, 4;
	add.s64 	%rd55, %rd53, %rd54;
	st.global.u32 	[%rd55], %r108;
$L__BB0_14:
	ret;

}


// ===== COMPILED SASS (sm_100) =====

	.target	sm_100

	.elftype	@"ET_EXEC"


//--------------------- .note.nv.tkinfo           --------------------------
	.section	.note.nv.tkinfo,"",@"SHT_NOTE"
	.sectionflags	@"SHF_NOTE_NV_TKINFO"
	.tkinfo
        /*0018*/ 	.word	0x00000002
        /*0030*/ 	.string	""
        /*0030*/ 	.string	"ptxas"
        /*0030*/ 	.string	"Cuda compilation tools, release 13.0, V13.0.88"
        /*0030*/ 	.string	"Build cuda_13.0.r13.0/compiler.36424714_0"
        /*0030*/ 	.string	"-arch sm_100 -m 64 "



//--------------------- .note.nv.cuinfo           --------------------------
	.section	.note.nv.cuinfo,"",@"SHT_NOTE"
	.sectionflags	@"SHF_NOTE_NV_CUINFO"
        /*0018*/ 	.short	0x0002
        /*001a*/ 	.short	0x0064
        /*001c*/ 	.short	0x0082
	.zero		2


//--------------------- .nv.info                  --------------------------
	.section	.nv.info,"",@"SHT_CUDA_INFO"
	.align	4


	//----- nvinfo : EIATTR_REGCOUNT
	.align		4
        /*0000*/ 	.byte	0x04, 0x2f
        /*0002*/ 	.short	(.L_3 - .L_2)
	.align		4
.L_2:
        /*0004*/ 	.word	index@(_Z22matrix_mul_part_globaliiiPi)
        /*0008*/ 	.word	0x00000020


	//----- nvinfo : EIATTR_FRAME_SIZE
	.align		4
.L_3:
        /*000c*/ 	.byte	0x04, 0x11
        /*000e*/ 	.short	(.L_5 - .L_4)
	.align		4
.L_4:
        /*0010*/ 	.word	index@(_Z22matrix_mul_part_globaliiiPi)
        /*0014*/ 	.word	0x00000000


	//----- nvinfo : EIATTR_MIN_STACK_SIZE
	.align		4
.L_5:
        /*0018*/ 	.byte	0x04, 0x12
        /*001a*/ 	.short	(.L_7 - .L_6)
	.align		4
.L_6:
        /*001c*/ 	.word	index@(_Z22matrix_mul_part_globaliiiPi)
        /*0020*/ 	.word	0x00000000
.L_7:


//--------------------- .nv.compat                --------------------------
	.section	.nv.compat,"",@"SHT_CUDA_COMPAT_INFO"
	.align	4
        /*0000*/ 	.byte	0x02, 0x09, 0x00, 0x00, 0x02, 0x02, 0x01, 0x00, 0x02, 0x05, 0x05, 0x00, 0x03, 0x07, 0x01, 0x01
        /*0010*/ 	.byte	0x02, 0x03, 0x00, 0x00, 0x02, 0x06, 0x01, 0x00, 0x04, 0x0b, 0x08, 0x00, 0x09, 0x00, 0x00, 0x00
        /*0020*/ 	.byte	0x00, 0x00, 0x00, 0x00


//--------------------- .nv.info._Z22matrix_mul_part_globaliiiPi --------------------------
	.section	.nv.info._Z22matrix_mul_part_globaliiiPi,"",@"SHT_CUDA_INFO"
	.sectionflags	@""
	.align	4


	//----- nvinfo : EIATTR_CUDA_API_VERSION
	.align		4
        /*0000*/ 	.byte	0x04, 0x37
        /*0002*/ 	.short	(.L_9 - .L_8)
.L_8:
        /*0004*/ 	.word	0x00000082


	//----- nvinfo : EIATTR_KPARAM_INFO
	.align		4
.L_9:
        /*0008*/ 	.byte	0x04, 0x17
        /*000a*/ 	.short	(.L_11 - .L_10)
.L_10:
        /*000c*/ 	.word	0x00000000
        /*0010*/ 	.short	0x0003
        /*0012*/ 	.short	0x0010
        /*0014*/ 	.byte	0x00, 0xf5, 0x21, 0x00


	//----- nvinfo : EIATTR_KPARAM_INFO
	.align		4
.L_11:
        /*0018*/ 	.byte	0x04, 0x17
        /*001a*/ 	.short	(.L_13 - .L_12)
.L_12:
        /*001c*/ 	.word	0x00000000
        /*0020*/ 	.short	0x0002
        /*0022*/ 	.short	0x0008
        /*0024*/ 	.byte	0x00, 0xf0, 0x11, 0x00


	//----- nvinfo : EIATTR_KPARAM_INFO
	.align		4
.L_13:
        /*0028*/ 	.byte	0x04, 0x17
        /*002a*/ 	.short	(.L_15 - .L_14)
.L_14:
        /*002c*/ 	.word	0x00000000
        /*0030*/ 	.short	0x0001
        /*0032*/ 	.short	0x0004
        /*0034*/ 	.byte	0x00, 0xf0, 0x11, 0x00


	//----- nvinfo : EIATTR_KPARAM_INFO
	.align		4
.L_15:
        /*0038*/ 	.byte	0x04, 0x17
        /*003a*/ 	.short	(.L_17 - .L_16)
.L_16:
        /*003c*/ 	.word	0x00000000
        /*0040*/ 	.short	0x0000
        /*0042*/ 	.short	0x0000
        /*0044*/ 	.byte	0x00, 0xf0, 0x11, 0x00


	//----- nvinfo : EIATTR_SPARSE_MMA_MASK
	.align		4
.L_17:
        /*0048*/ 	.byte	0x03, 0x50
        /*004a*/ 	.short	0x0000


	//----- nvinfo : EIATTR_MAXREG_COUNT
	.align		4
        /*004c*/ 	.byte	0x03, 0x1b
        /*004e*/ 	.short	0x00ff


	//----- nvinfo : EIATTR_MERCURY_ISA_VERSION
	.align		4
        /*0050*/ 	.byte	0x03, 0x5f
        /*0052*/ 	.short	0x0101


	//----- nvinfo : EIATTR_VRC_CTA_INIT_COUNT
	.align		4
        /*0054*/ 	.byte	0x02, 0x4a
	.zero		1
	.zero		1


	//----- nvinfo : EIATTR_EXIT_INSTR_OFFSETS
	.align		4
        /*0058*/ 	.byte	0x04, 0x1c
        /*005a*/ 	.short	(.L_19 - .L_18)


	//   ....[0]....
.L_18:
        /*005c*/ 	.word	0x000000b0


	//   ....[1]....
        /*0060*/ 	.word	0x00000810


	//----- nvinfo : EIATTR_CBANK_PARAM_SIZE
	.align		4
.L_19:
        /*0064*/ 	.byte	0x03, 0x19
        /*0066*/ 	.short	0x0018


	//----- nvinfo : EIATTR_PARAM_CBANK
	.align		4
        /*0068*/ 	.byte	0x04, 0x0a
        /*006a*/ 	.short	(.L_21 - .L_20)
	.align		4
.L_20:
        /*006c*/ 	.word	index@(.nv.constant0._Z22matrix_mul_part_globaliiiPi)
        /*0070*/ 	.short	0x0380
        /*0072*/ 	.short	0x0018


	//----- nvinfo : EIATTR_SW_WAR
	.align		4
.L_21:
        /*0074*/ 	.byte	0x04, 0x36
        /*0076*/ 	.short	(.L_23 - .L_22)
.L_22:
        /*0078*/ 	.word	0x00000008
.L_23:


//--------------------- .nv.callgraph             --------------------------
	.section	.nv.callgraph,"",@"SHT_CUDA_CALLGRAPH"
	.align	4
	.sectionentsize	8
	.align		4
        /*0000*/ 	.word	0x00000000
	.align		4
        /*0004*/ 	.word	0xffffffff
	.align		4
        /*0008*/ 	.word	0x00000000
	.align		4
        /*000c*/ 	.word	0xfffffffe
	.align		4
        /*0010*/ 	.word	0x00000000
	.align		4
        /*0014*/ 	.word	0xfffffffd
	.align		4
        /*0018*/ 	.word	0x00000000
	.align		4
        /*001c*/ 	.word	0xfffffffc


//--------------------- .nv.constant3             --------------------------
	.section	.nv.constant3,"a",@progbits
	.align	4
.nv.constant3:
	.type		d_A_const,@object
	.size		d_A_const,(d_B_const - d_A_const)
d_A_const:
	.zero		16384
	.type		d_B_const,@object
	.size		d_B_const,(.L_1 - d_B_const)
d_B_const:
	.zero		16384
.L_1:


//--------------------- .text._Z22matrix_mul_part_globaliiiPi --------------------------
	.section	.text._Z22matrix_mul_part_globaliiiPi,"ax",@progbits
	.align	128
        .global         _Z22matrix_mul_part_globaliiiPi
        .type           _Z22matrix_mul_part_globaliiiPi,@function
        .size           _Z22matrix_mul_part_globaliiiPi,(.L_x_6 - _Z22matrix_mul_part_globaliiiPi)
        .other          _Z22matrix_mul_part_globaliiiPi,@"STO_CUDA_ENTRY STV_DEFAULT"
_Z22matrix_mul_part_globaliiiPi:
.text._Z22matrix_mul_part_globaliiiPi:
[----:B------:R-:W-:Y:S01]  /*0000*/  LDC R1, c[0x0][0x37c] ;  /* 0x0000df00ff017b82 */ /* 0x000fe20000000800 */
[----:B------:R-:W0:Y:S07]  /*0010*/  S2R R3, SR_CTAID.X ;  /* 0x0000000000037919 */ /* 0x000e2e0000002500 */
[----:B------:R-:W1:Y:S01]  /*0020*/  LDC R0, c[0x0][0x388] ;  /* 0x0000e200ff007b82 */ /* 0x000e620000000800 */
[----:B------:R-:W2:Y:S01]  /*0030*/  LDCU UR4, c[0x0][0x384] ;  /* 0x00007080ff0477ac */ /* 0x000ea20008000800 */
[----:B------:R-:W0:Y:S01]  /*0040*/  S2R R4, SR_TID.X ;  /* 0x0000000000047919 */ /* 0x000e220000002100 */
[----:B------:R-:W3:Y:S01]  /*0050*/  S2R R2, SR_CTAID.Y ;  /* 0x0000000000027919 */ /* 0x000ee20000002600 */
[----:B------:R-:W3:Y:S01]  /*0060*/  S2R R5, SR_TID.Y ;  /* 0x0000000000057919 */ /* 0x000ee20000002200 */
[----:B0-----:R-:W-:-:S04]  /*0070*/  LEA R3, R3, R4, 0x4 ;  /* 0x0000000403037211 */ /* 0x001fc800078e20ff */
[----:B-1----:R-:W-:Y:S02]  /*0080*/  ISETP.GE.AND P0, PT, R3, R0, PT ;  /* 0x000000000300720c */ /* 0x002fe40003f06270 */
[----:B---3--:R-:W-:-:S04]  /*0090*/  LEA R2, R2, R5, 0x4 ;  /* 0x0000000502027211 */ /* 0x008fc800078e20ff */
[----:B--2---:R-:W-:-:S13]  /*00a0*/  ISETP.GE.OR P0, PT, R2, UR4, P0 ;  /* 0x0000000402007c0c */ /* 0x004fda0008706670 */
[----:B------:R-:W-:Y:S05]  /*00b0*/  @P0 EXIT ;  /* 0x000000000000094d */ /* 0x000fea0003800000 */
[----:B------:R-:W0:Y:S01]  /*00c0*/  LDCU UR5, c[0x0][0x380] ;  /* 0x00007000ff0577ac */ /* 0x000e220008000800 */
[----:B------:R-:W-:Y:S01]  /*00d0*/  HFMA2 R4, -RZ, RZ, 0, 0 ;  /* 0x00000000ff047431 */ /* 0x000fe200000001ff */
[----:B------:R-:W1:Y:S01]  /*00e0*/  LDCU.64 UR8, c[0x0][0x358] ;  /* 0x00006b00ff0877ac */ /* 0x000e620008000a00 */
[----:B0-----:R-:W-:-:S09]  /*00f0*/  UISETP.GE.AND UP0, UPT, UR5, 0x1, UPT ;  /* 0x000000010500788c */ /* 0x001fd2000bf06270 */
[----:B-1----:R-:W-:Y:S05]  /*0100*/  BRA.U !UP0, `(.L_x_0) ;  /* 0x0000000508b07547 */ /* 0x002fea000b800000 */
[----:B------:R-:W-:Y:S02]  /*0110*/  UISETP.GE.U32.AND UP1, UPT, UR5, 0x8, UPT ;  /* 0x000000080500788c */ /* 0x000fe4000bf26070 */
[----:B------:R-:W-:Y:S01]  /*0120*/  IMAD R6, R2, UR5, RZ ;  /* 0x0000000502067c24 */ /* 0x000fe2000f8e02ff */
[----:B------:R-:W-:Y:S01]  /*0130*/  ULOP3.LUT UR6, UR5, 0x7, URZ, 0xc0, !UPT ;  /* 0x0000000705067892 */ /* 0x000fe2000f8ec0ff */
[----:B------:R-:W-:Y:S01]  /*0140*/  MOV R4, RZ ;  /* 0x000000ff00047202 */ /* 0x000fe20000000f00 */
[----:B------:R-:W-:Y:S02]  /*0150*/  UMOV UR4, URZ ;  /* 0x000000ff00047c82 */ /* 0x000fe40008000000 */
[----:B------:R-:W-:Y:S02]  /*0160*/  UISETP.NE.AND UP0, UPT, UR6, URZ, UPT ;  /* 0x000000ff0600728c */ /* 0x000fe4000bf05270 */
[----:B------:R-:W-:Y:S09]  /*0170*/  BRA.U !UP1, `(.L_x_1) ;  /* 0x0000000109b07547 */ /* 0x000ff2000b800000 */
[----:B------:R-:W-:Y:S01]  /*0180*/  MOV R7, 0x10 ;  /* 0x0000001000077802 */ /* 0x000fe20000000f00 */
[----:B------:R-:W-:Y:S01]  /*0190*/  HFMA2 R4, -RZ, RZ, 0, 0 ;  /* 0x00000000ff047431 */ /* 0x000fe200000001ff */
[----:B------:R-:W-:Y:S01]  /*01a0*/  ULOP3.LUT UR4, UR5, 0x7ffffff8, URZ, 0xc0, !UPT ;  /* 0x7ffffff805047892 */ /* 0x000fe2000f8ec0ff */
[----:B------:R-:W-:Y:S02]  /*01b0*/  MOV R5, R3 ;  /* 0x0000000300057202 */ /* 0x000fe40000000f00 */
[----:B------:R-:W-:Y:S01]  /*01c0*/  IMAD R7, R6, 0x4, R7 ;  /* 0x0000000406077824 */ /* 0x000fe200078e0207 */
[----:B------:R-:W-:-:S12]  /*01d0*/  UIADD3 UR7, UPT, UPT, -UR4, URZ, URZ ;  /* 0x000000ff04077290 */ /* 0x000fd8000fffe1ff */
.L_x_2:
[----:B------:R-:W-:Y:S01]  /*01e0*/  MOV R8, 0x4000 ;  /* 0x0000400000087802 */ /* 0x000fe20000000f00 */
[----:B------:R-:W0:Y:S01]  /*01f0*/  LDC R9, c[0x3][R7+-0x10] ;  /* 0x00fffc0007097b82 */ /* 0x000e220000000800 */
[----:B------:R-:W-:-:S03]  /*0200*/  UIADD3 UR7, UPT, UPT, UR7, 0x8, URZ ;  /* 0x0000000807077890 */ /* 0x000fc6000fffe0ff */
[----:B------:R-:W-:Y:S01]  /*0210*/  IMAD R25, R5, 0x4, R8 ;  /* 0x0000000405197824 */ /* 0x000fe200078e0208 */
[----:B------:R-:W-:Y:S01]  /*0220*/  UISETP.NE.AND UP1, UPT, UR7, URZ, UPT ;  /* 0x000000ff0700728c */ /* 0x000fe2000bf25270 */
[C---:B------:R-:W-:Y:S02]  /*0230*/  LEA R5, R0.reuse, R5, 0x3 ;  /* 0x0000000500057211 */ /* 0x040fe400078e18ff */
[C---:B------:R-:W-:Y:S01]  /*0240*/  IMAD R27, R0.reuse, 0x4, R25 ;  /* 0x00000004001b7824 */ /* 0x040fe200078e0219 */
[----:B------:R-:W0:Y:S03]  /*0250*/  LDC R22, c[0x3][R25] ;  /* 0x00c0000019167b82 */ /* 0x000e260000000800 */
[----:B------:R-:W-:-:S04]  /*0260*/  IMAD R23, R0, 0x4, R27 ;  /* 0x0000000400177824 */ /* 0x000fc800078e021b */
[C---:B------:R-:W-:Y:S01]  /*0270*/  IMAD R29, R0.reuse, 0x4, R23 ;  /* 0x00000004001d7824 */ /* 0x040fe200078e0217 */
[----:B------:R-:W1:Y:S04]  /*0280*/  LDC R13, c[0x3][R7+-0xc] ;  /* 0x00fffd00070d7b82 */ /* 0x000e680000000800 */
[----:B------:R-:W-:-:S04]  /*0290*/  LEA R21, R0, R29, 0x2 ;  /* 0x0000001d00157211 */ /* 0x000fc800078e10ff */
[----:B------:R-:W1:Y:S01]  /*02a0*/  LDC R20, c[0x3][R27] ;  /* 0x00c000001b147b82 */ /* 0x000e620000000800 */
[----:B------:R-:W-:-:S04]  /*02b0*/  IMAD R19, R0, 0x4, R21 ;  /* 0x0000000400137824 */ /* 0x000fc800078e0215 */
[----:B------:R-:W-:-:S03]  /*02c0*/  IMAD R24, R0, 0x4, R19 ;  /* 0x0000000400187824 */ /* 0x000fc600078e0213 */
[----:B------:R-:W2:Y:S02]  /*02d0*/  LDC R12, c[0x3][R7+-0x8] ;  /* 0x00fffe00070c7b82 */ /* 0x000ea40000000800 */
[----:B------:R-:W-:-:S06]  /*02e0*/  LEA R17, R0, R24, 0x2 ;  /* 0x0000001800117211 */ /* 0x000fcc00078e10ff */
[----:B------:R-:W2:Y:S08]  /*02f0*/  LDC R23, c[0x3][R23] ;  /* 0x00c0000017177b82 */ /* 0x000eb00000000800 */
[----:B------:R-:W3:Y:S08]  /*0300*/  LDC R11, c[0x3][R7+-0x4] ;  /* 0x00ffff00070b7b82 */ /* 0x000ef00000000800 */
[----:B------:R-:W3:Y:S01]  /*0310*/  LDC R18, c[0x3][R29] ;  /* 0x00c000001d127b82 */ /* 0x000ee20000000800 */
[----:B0-----:R-:W-:-:S07]  /*0320*/  IMAD R9, R9, R22, R4 ;  /* 0x0000001609097224 */ /* 0x001fce00078e0204 */
[----:B------:R-:W0:Y:S08]  /*0330*/  LDC R10, c[0x3][R7] ;  /* 0x00c00000070a7b82 */ /* 0x000e300000000800 */
[----:B------:R-:W0:Y:S01]  /*0340*/  LDC R21, c[0x3][R21] ;  /* 0x00c0000015157b82 */ /* 0x000e220000000800 */
[----:B-1----:R-:W-:-:S07]  /*0350*/  IMAD R9, R13, R20, R9 ;  /* 0x000000140d097224 */ /* 0x002fce00078e0209 */
[----:B------:R1:W4:Y:S08]  /*0360*/  LDC R8, c[0x3][R7+0x4] ;  /* 0x00c0010007087b82 */ /* 0x0003300000000800 */
[----:B------:R-:W4:Y:S01]  /*0370*/  LDC R19, c[0x3][R19] ;  /* 0x00c0000013137b82 */ /* 0x000f220000000800 */
[----:B--2---:R-:W-:-:S07]  /*0380*/  IMAD R9, R12, R23, R9 ;  /* 0x000000170c097224 */ /* 0x004fce00078e0209 */
[----:B------:R1:W2:Y:S08]  /*0390*/  LDC R14, c[0x3][R7+0x8] ;  /* 0x00c00200070e7b82 */ /* 0x0002b00000000800 */
[----:B------:R-:W2:Y:S01]  /*03a0*/  LDC R15, c[0x3][R24] ;  /* 0x00c00000180f7b82 */ /* 0x000ea20000000800 */
[----:B---3--:R-:W-:-:S07]  /*03b0*/  IMAD R9, R11, R18, R9 ;  /* 0x000000120b097224 */ /* 0x008fce00078e0209 */
[----:B------:R1:W3:Y:S08]  /*03c0*/  LDC R16, c[0x3][R7+0xc] ;  /* 0x00c0030007107b82 */ /* 0x0002f00000000800 */
[----:B------:R-:W3:Y:S01]  /*03d0*/  LDC R17, c[0x3][R17] ;  /* 0x00c0000011117b82 */ /* 0x000ee20000000800 */
[----:B0-----:R-:W-:Y:S01]  /*03e0*/  IMAD R9, R10, R21, R9 ;  /* 0x000000150a097224 */ /* 0x001fe200078e0209 */
[----:B-1----:R-:W-:-:S03]  /*03f0*/  IADD3 R7, PT, PT, R7, 0x20, RZ ;  /* 0x0000002007077810 */ /* 0x002fc60007ffe0ff */
[----:B----4-:R-:W-:-:S04]  /*0400*/  IMAD R8, R8, R19, R9 ;  /* 0x0000001308087224 */ /* 0x010fc800078e0209 */
[----:B--2---:R-:W-:-:S04]  /*0410*/  IMAD R8, R14, R15, R8 ;  /* 0x0000000f0e087224 */ /* 0x004fc800078e0208 */
[----:B---3--:R-:W-:Y:S01]  /*0420*/  IMAD R4, R16, R17, R8 ;  /* 0x0000001110047224 */ /* 0x008fe200078e0208 */
[----:B------:R-:W-:Y:S06]  /*0430*/  BRA.U UP1, `(.L_x_2) ;  /* 0xfffffffd01687547 */ /* 0x000fec000b83ffff */
.L_x_1:
[----:B------:R-:W-:Y:S05]  /*0440*/  BRA.U !UP0, `(.L_x_0) ;  /* 0x0000000108e07547 */ /* 0x000fea000b800000 */
[----:B------:R-:W-:Y:S02]  /*0450*/  UISETP.GE.U32.AND UP0, UPT, UR6, 0x4, UPT ;  /* 0x000000040600788c */ /* 0x000fe4000bf06070 */
[----:B------:R-:W-:-:S04]  /*0460*/  ULOP3.LUT UR7, UR5, 0x3, URZ, 0xc0, !UPT ;  /* 0x0000000305077892 */ /* 0x000fc8000f8ec0ff */
[----:B------:R-:W-:-:S03]  /*0470*/  UISETP.NE.AND UP1, UPT, UR7, URZ, UPT ;  /* 0x000000ff0700728c */ /* 0x000fc6000bf25270 */
[----:B------:R-:W-:Y:S08]  /*0480*/  BRA.U !UP0, `(.L_x_3) ;  /* 0x00000001085c7547 */ /* 0x000ff0000b800000 */
[----:B------:R-:W-:Y:S02]  /*0490*/  HFMA2 R8, -RZ, RZ, 0, 2 ;  /* 0x00004000ff087431 */ /* 0x000fe400000001ff */
[----:B------:R-:W-:Y:S01]  /*04a0*/  IMAD R7, R0, UR4, R3 ;  /* 0x0000000400077c24 */ /* 0x000fe2000f8e0203 */
[C---:B------:R-:W-:Y:S02]  /*04b0*/  IADD3 R5, PT, PT, R6.reuse, UR4, RZ ;  /* 0x0000000406057c10 */ /* 0x040fe4000fffe0ff */
[----:B------:R-:W-:Y:S01]  /*04c0*/  IADD3 R12, PT, PT, R6, UR4, RZ ;  /* 0x00000004060c7c10 */ /* 0x000fe2000fffe0ff */
[----:B------:R-:W-:Y:S01]  /*04d0*/  UIADD3 UR4, UPT, UPT, UR4, 0x4, URZ ;  /* 0x0000000404047890 */ /* 0x000fe2000fffe0ff */
[----:B------:R-:W-:Y:S02]  /*04e0*/  SHF.L.U32 R5, R5, 0x2, RZ ;  /* 0x0000000205057819 */ /* 0x000fe400000006ff */
[----:B------:R-:W-:Y:S02]  /*04f0*/  SHF.L.U32 R12, R12, 0x2, RZ ;  /* 0x000000020c0c7819 */ /* 0x000fe400000006ff */
[----:B------:R-:W-:-:S02]  /*0500*/  LEA R7, R7, R8, 0x2 ;  /* 0x0000000807077211 */ /* 0x000fc400078e10ff */
[----:B------:R-:W0:Y:S03]  /*0510*/  LDC R5, c[0x3][R5] ;  /* 0x00c0000005057b82 */ /* 0x000e260000000800 */
[----:B------:R-:W-:-:S04]  /*0520*/  IMAD R11, R0, 0x4, R7 ;  /* 0x00000004000b7824 */ /* 0x000fc800078e0207 */
[C---:B------:R-:W-:Y:S01]  /*0530*/  IMAD R15, R0.reuse, 0x4, R11 ;  /* 0x00000004000f7824 */ /* 0x040fe200078e020b */
[----:B------:R-:W0:Y:S04]  /*0540*/  LDC R7, c[0x3][R7] ;  /* 0x00c0000007077b82 */ /* 0x000e280000000800 */
[----:B------:R-:W-:-:S04]  /*0550*/  LEA R10, R0, R15, 0x2 ;  /* 0x0000000f000a7211 */ /* 0x000fc800078e10ff */
[----:B------:R-:W1:Y:S08]  /*0560*/  LDC R9, c[0x3][R12+0x4] ;  /* 0x00c001000c097b82 */ /* 0x000e700000000800 */
[----:B------:R-:W1:Y:S08]  /*0570*/  LDC R11, c[0x3][R11] ;  /* 0x00c000000b0b7b82 */ /* 0x000e700000000800 */
[----:B------:R-:W2:Y:S08]  /*0580*/  LDC R13, c[0x3][R12+0x8] ;  /* 0x00c002000c0d7b82 */ /* 0x000eb00000000800 */
[----:B------:R-:W2:Y:S08]  /*0590*/  LDC R8, c[0x3][R15] ;  /* 0x00c000000f087b82 */ /* 0x000eb00000000800 */
[----:B------:R-:W3:Y:S08]  /*05a0*/  LDC R17, c[0x3][R12+0xc] ;  /* 0x00c003000c117b82 */ /* 0x000ef00000000800 */
[----:B------:R-:W3:Y:S01]  /*05b0*/  LDC R10, c[0x3][R10] ;  /* 0x00c000000a0a7b82 */ /* 0x000ee20000000800 */
[----:B0-----:R-:W-:-:S04]  /*05c0*/  IMAD R4, R5, R7, R4 ;  /* 0x0000000705047224 */ /* 0x001fc800078e0204 */
[----:B-1----:R-:W-:-:S04]  /*05d0*/  IMAD R4, R9, R11, R4 ;  /* 0x0000000b09047224 */ /* 0x002fc800078e0204 */
[----:B--2---:R-:W-:-:S04]  /*05e0*/  IMAD R4, R13, R8, R4 ;  /* 0x000000080d047224 */ /* 0x004fc800078e0204 */
[----:B---3--:R-:W-:-:S07]  /*05f0*/  IMAD R4, R17, R10, R4 ;  /* 0x0000000a11047224 */ /* 0x008fce00078e0204 */
.L_x_3:
[----:B------:R-:W-:Y:S05]  /*0600*/  BRA.U !UP1, `(.L_x_0) ;  /* 0x0000000109707547 */ /* 0x000fea000b800000 */
[----:B------:R-:W-:Y:S02]  /*0610*/  UISETP.NE.AND UP0, UPT, UR7, 0x1, UPT ;  /* 0x000000010700788c */ /* 0x000fe4000bf05270 */
[----:B------:R-:W-:-:S04]  /*0620*/  ULOP3.LUT UR5, UR5, 0x1, URZ, 0xc0, !UPT ;  /* 0x0000000105057892 */ /* 0x000fc8000f8ec0ff */
[----:B------:R-:W-:-:S03]  /*0630*/  UISETP.NE.U32.AND UP1, UPT, UR5, 0x1, UPT ;  /* 0x000000010500788c */ /* 0x000fc6000bf25070 */
[----:B------:R-:W-:Y:S08]  /*0640*/  BRA.U !UP0, `(.L_x_4) ;  /* 0x00000001083c7547 */ /* 0x000ff0000b800000 */
[----:B------:R-:W-:Y:S02]  /*0650*/  HFMA2 R8, -RZ, RZ, 0, 2 ;  /* 0x00004000ff087431 */ /* 0x000fe400000001ff */
[----:B------:R-:W-:Y:S01]  /*0660*/  IMAD R7, R0, UR4, R3 ;  /* 0x0000000400077c24 */ /* 0x000fe2000f8e0203 */
[C---:B------:R-:W-:Y:S02]  /*0670*/  IADD3 R5, PT, PT, R6.reuse, UR4, RZ ;  /* 0x0000000406057c10 */ /* 0x040fe4000fffe0ff */
[----:B------:R-:W-:Y:S01]  /*0680*/  IADD3 R9, PT, PT, R6, UR4, RZ ;  /* 0x0000000406097c10 */ /* 0x000fe2000fffe0ff */
[----:B------:R-:W-:Y:S01]  /*0690*/  UIADD3 UR4, UPT, UPT, UR4, 0x2, URZ ;  /* 0x0000000204047890 */ /* 0x000fe2000fffe0ff */
[----:B------:R-:W-:Y:S02]  /*06a0*/  SHF.L.U32 R5, R5, 0x2, RZ ;  /* 0x0000000205057819 */ /* 0x000fe400000006ff */
[----:B------:R-:W-:Y:S01]  /*06b0*/  SHF.L.U32 R9, R9, 0x2, RZ ;  /* 0x0000000209097819 */ /* 0x000fe200000006ff */
[----:B------:R-:W-:-:S03]  /*06c0*/  IMAD R7, R7, 0x4, R8 ;  /* 0x0000000407077824 */ /* 0x000fc600078e0208 */
[----:B------:R-:W0:Y:S02]  /*06d0*/  LDC R5, c[0x3][R5] ;  /* 0x00c0000005057b82 */ /* 0x000e240000000800 */
[----:B------:R-:W-:-:S06]  /*06e0*/  LEA R10, R0, R7, 0x2 ;  /* 0x00000007000a7211 */ /* 0x000fcc00078e10ff */
[----:B------:R-:W0:Y:S08]  /*06f0*/  LDC R8, c[0x3][R7] ;  /* 0x00c0000007087b82 */ /* 0x000e300000000800 */
[----:B------:R-:W1:Y:S08]  /*0700*/  LDC R9, c[0x3][R9+0x4] ;  /* 0x00c0010009097b82 */ /* 0x000e700000000800 */
[----:B------:R-:W1:Y:S01]  /*0710*/  LDC R10, c[0x3][R10] ;  /* 0x00c000000a0a7b82 */ /* 0x000e620000000800 */
[----:B0-----:R-:W-:-:S04]  /*0720*/  IMAD R4, R5, R8, R4 ;  /* 0x0000000805047224 */ /* 0x001fc800078e0204 */
[----:B-1----:R-:W-:-:S07]  /*0730*/  IMAD R4, R9, R10, R4 ;  /* 0x0000000a09047224 */ /* 0x002fce00078e0204 */
.L_x_4:
[----:B------:R-:W-:Y:S05]  /*0740*/  BRA.U UP1, `(.L_x_0) ;  /* 0x0000000101207547 */ /* 0x000fea000b800000 */
[----:B------:R-:W-:Y:S01]  /*0750*/  IMAD R5, R0, UR4, R3 ;  /* 0x0000000400057c24 */ /* 0x000fe2000f8e0203 */
[----:B------:R-:W-:Y:S01]  /*0760*/  IADD3 R6, PT, PT, R6, UR4, RZ ;  /* 0x0000000406067c10 */ /* 0x000fe2000fffe0ff */
[----:B------:R-:W-:-:S03]  /*0770*/  UMOV UR4, 0x4000 ;  /* 0x0000400000047882 */ /* 0x000fc60000000000 */
[----:B------:R-:W-:Y:S02]  /*0780*/  LEA R7, R5, UR4, 0x2 ;  /* 0x0000000405077c11 */ /* 0x000fe4000f8e10ff */
[----:B------:R-:W-:-:S04]  /*0790*/  SHF.L.U32 R6, R6, 0x2, RZ ;  /* 0x0000000206067819 */ /* 0x000fc800000006ff */
[----:B------:R-:W0:Y:S08]  /*07a0*/  LDC R5, c[0x3][R6] ;  /* 0x00c0000006057b82 */ /* 0x000e300000000800 */
[----:B------:R-:W0:Y:S02]  /*07b0*/  LDC R7, c[0x3][R7] ;  /* 0x00c0000007077b82 */ /* 0x000e240000000800 */
[----:B0-----:R-:W-:-:S07]  /*07c0*/  IMAD R4, R5, R7, R4 ;  /* 0x0000000705047224 */ /* 0x001fce00078e0204 */
.L_x_0:
[----:B------:R-:W0:Y:S01]  /*07d0*/  LDC.64 R6, c[0x0][0x390] ;  /* 0x0000e400ff067b82 */ /* 0x000e220000000a00 */
[----:B------:R-:W-:-:S04]  /*07e0*/  IMAD R3, R2, R0, R3 ;  /* 0x0000000002037224 */ /* 0x000fc800078e0203 */
[----:B0-----:R-:W-:-:S05]  /*07f0*/  IMAD.WIDE.U32 R2, R3, 0x4, R6 ;  /* 0x0000000403027825 */ /* 0x001fca00078e0006 */
[----:B------:R-:W-:Y:S01]  /*0800*/  STG.E desc[UR8][R2.64], R4 ;  /* 0x0000000402007986 */ /* 0x000fe2000c101908 */
[----:B------:R-:W-:Y:S05]  /*0810*/  EXIT ;  /* 0x000000000000794d */ /* 0x000fea0003800000 */
.L_x_5:
[----:B------:R-:W-:-:S00]  /*0820*/  BRA `(.L_x_5) ;  /* 0xfffffffc00fc7947 */ /* 0x000fc0000383ffff */
[----:B------:R-:W-:-:S00]  /*0830*/  NOP ;  /* 0x0000000000007918 */ /* 0x000fc00000000000 */
        /* <DEDUP_REMOVED lines=12> */
.L_x_6:


//--------------------- .nv.shared.reserved.0     --------------------------
	.section	.nv.shared.reserved.0,"aw",@nobits
	.weak		__nv_reservedSMEM_offset_0_alias
	.size		__nv_reservedSMEM_offset_0_alias, 0, 64
	.other		__nv_reservedSMEM_offset_0_alias,@"STO_CUDA_RESERVED_SHARED STV_DEFAULT"
__nv_reservedSMEM_offset_0_alias:
	.zero		0
	.zero		64


//--------------------- .nv.constant0._Z22matrix_mul_part_globaliiiPi --------------------------
	.section	.nv.constant0._Z22matrix_mul_part_globaliiiPi,"a",@progbits
	.sectionflags	@""
	.align	4
.nv.constant0._Z22matrix_mul_part_globaliiiPi:
	.zero		920


//--------------------- SYMBOLS --------------------------

	.type		.nv.reservedSmem.offset0,@object
	.size		.nv.reservedSmem.offset0,0x4
